//
// Generated by NVIDIA NVVM Compiler
//
// Compiler Build ID: CL-36424714
// Cuda compilation tools, release 13.0, V13.0.88
// Based on NVVM 20.0.0
//

.version 9.0
.target sm_100
.address_size 64

	// .globl	_Z11computationPfS_S_ii

.visible .entry _Z11computationPfS_S_ii(
	.param .u64 .ptr .align 1 _Z11computationPfS_S_ii_param_0,
	.param .u64 .ptr .align 1 _Z11computationPfS_S_ii_param_1,
	.param .u64 .ptr .align 1 _Z11computationPfS_S_ii_param_2,
	.param .u32 _Z11computationPfS_S_ii_param_3,
	.param .u32 _Z11computationPfS_S_ii_param_4
)
{
	.reg .pred 	%p<5>;
	.reg .b32 	%r<8>;
	.reg .b32 	%f<4>;
	.reg .b64 	%rd<11>;

	ld.param.u64 	%rd1, [_Z11computationPfS_S_ii_param_0];
	ld.param.u64 	%rd2, [_Z11computationPfS_S_ii_param_1];
	ld.param.u64 	%rd3, [_Z11computationPfS_S_ii_param_2];
	ld.param.u32 	%r3, [_Z11computationPfS_S_ii_param_3];
	ld.param.u32 	%r4, [_Z11computationPfS_S_ii_param_4];
	// begin inline asm
	mov.u32 %r2, %smid;
	// end inline asm
	setp.gt.s32 	%p1, %r3, %r2;
	setp.gt.s32 	%p2, %r2, %r4;
	or.pred  	%p3, %p1, %p2;
	@%p3 bra 	$L__BB0_3;
	mov.u32 	%r5, %ctaid.x;
	mov.u32 	%r6, %ntid.x;
	mov.u32 	%r7, %tid.x;
	mad.lo.s32 	%r1, %r5, %r6, %r7;
	setp.gt.s32 	%p4, %r1, 524287;
	@%p4 bra 	$L__BB0_3;
	cvta.to.global.u64 	%rd4, %rd1;
	mul.wide.s32 	%rd5, %r1, 4;
	add.s64 	%rd6, %rd4, %rd5;
	ld.global.f32 	%f1, [%rd6];
	cvta.to.global.u64 	%rd7, %rd2;
	add.s64 	%rd8, %rd7, %rd5;
	ld.global.f32 	%f2, [%rd8];
	add.f32 	%f3, %f1, %f2;
	cvta.to.global.u64 	%rd9, %rd3;
	add.s64 	%rd10, %rd9, %rd5;
	st.global.f32 	[%rd10], %f3;
$L__BB0_3:
	ret;

}


// ===== COMPILED SASS (sm_100) =====

	.target	sm_100

	.elftype	@"ET_EXEC"


//--------------------- .note.nv.tkinfo           --------------------------
	.section	.note.nv.tkinfo,"",@"SHT_NOTE"
	.sectionflags	@"SHF_NOTE_NV_TKINFO"
	.tkinfo
        /*0018*/ 	.word	0x00000002
        /*0030*/ 	.string	""
        /*0030*/ 	.string	"ptxas"
        /*0030*/ 	.string	"Cuda compilation tools, release 13.0, V13.0.88"
        /*0030*/ 	.string	"Build cuda_13.0.r13.0/compiler.36424714_0"
        /*0030*/ 	.string	"-arch sm_100 -m 64 "



//--------------------- .note.nv.cuinfo           --------------------------
	.section	.note.nv.cuinfo,"",@"SHT_NOTE"
	.sectionflags	@"SHF_NOTE_NV_CUINFO"
        /*0018*/ 	.short	0x0002
        /*001a*/ 	.short	0x0064
        /*001c*/ 	.short	0x0082
	.zero		2


//--------------------- .nv.info                  --------------------------
	.section	.nv.info,"",@"SHT_CUDA_INFO"
	.align	4


	//----- nvinfo : EIATTR_REGCOUNT
	.align		4
        /*0000*/ 	.byte	0x04, 0x2f
        /*0002*/ 	.short	(.L_1 - .L_0)
	.align		4
.L_0:
        /*0004*/ 	.word	index@(_Z11computationPfS_S_ii)
        /*0008*/ 	.word	0x0000000c


	//----- nvinfo : EIATTR_FRAME_SIZE
	.align		4
.L_1:
        /*000c*/ 	.byte	0x04, 0x11
        /*000e*/ 	.short	(.L_3 - .L_2)
	.align		4
.L_2:
        /*0010*/ 	.word	index@(_Z11computationPfS_S_ii)
        /*0014*/ 	.word	0x00000000


	//----- nvinfo : EIATTR_MIN_STACK_SIZE
	.align		4
.L_3:
        /*0018*/ 	.byte	0x04, 0x12
        /*001a*/ 	.short	(.L_5 - .L_4)
	.align		4
.L_4:
        /*001c*/ 	.word	index@(_Z11computationPfS_S_ii)
        /*0020*/ 	.word	0x00000000
.L_5:


//--------------------- .nv.compat                --------------------------
	.section	.nv.compat,"",@"SHT_CUDA_COMPAT_INFO"
	.align	4
        /*0000*/ 	.byte	0x02, 0x09, 0x00, 0x00, 0x02, 0x02, 0x01, 0x00, 0x02, 0x05, 0x05, 0x00, 0x03, 0x07, 0x01, 0x01
        /*0010*/ 	.byte	0x02, 0x03, 0x00, 0x00, 0x02, 0x06, 0x01, 0x00, 0x04, 0x0b, 0x08, 0x00, 0x09, 0x00, 0x00, 0x00
        /*0020*/ 	.byte	0x00, 0x00, 0x00, 0x00


//--------------------- .nv.info._Z11computationPfS_S_ii --------------------------
	.section	.nv.info._Z11computationPfS_S_ii,"",@"SHT_CUDA_INFO"
	.sectionflags	@""
	.align	4


	//----- nvinfo : EIATTR_CUDA_API_VERSION
	.align		4
        /*0000*/ 	.byte	0x04, 0x37
        /*0002*/ 	.short	(.L_7 - .L_6)
.L_6:
        /*0004*/ 	.word	0x00000082


	//----- nvinfo : EIATTR_KPARAM_INFO
	.align		4
.L_7:
        /*0008*/ 	.byte	0x04, 0x17
        /*000a*/ 	.short	(.L_9 - .L_8)
.L_8:
        /*000c*/ 	.word	0x00000000
        /*0010*/ 	.short	0x0004
        /*0012*/ 	.short	0x001c
        /*0014*/ 	.byte	0x00, 0xf0, 0x11, 0x00


	//----- nvinfo : EIATTR_KPARAM_INFO
	.align		4
.L_9:
        /*0018*/ 	.byte	0x04, 0x17
        /*001a*/ 	.short	(.L_11 - .L_10)
.L_10:
        /*001c*/ 	.word	0x00000000
        /*0020*/ 	.short	0x0003
        /*0022*/ 	.short	0x0018
        /*0024*/ 	.byte	0x00, 0xf0, 0x11, 0x00


	//----- nvinfo : EIATTR_KPARAM_INFO
	.align		4
.L_11:
        /*0028*/ 	.byte	0x04, 0x17
        /*002a*/ 	.short	(.L_13 - .L_12)
.L_12:
        /*002c*/ 	.word	0x00000000
        /*0030*/ 	.short	0x0002
        /*0032*/ 	.short	0x0010
        /*0034*/ 	.byte	0x00, 0xf5, 0x21, 0x00


	//----- nvinfo : EIATTR_KPARAM_INFO
	.align		4
.L_13:
        /*0038*/ 	.byte	0x04, 0x17
        /*003a*/ 	.short	(.L_15 - .L_14)
.L_14:
        /*003c*/ 	.word	0x00000000
        /*0040*/ 	.short	0x0001
        /*0042*/ 	.short	0x0008
        /*0044*/ 	.byte	0x00, 0xf5, 0x21, 0x00


	//----- nvinfo : EIATTR_KPARAM_INFO
	.align		4
.L_15:
        /*0048*/ 	.byte	0x04, 0x17
        /*004a*/ 	.short	(.L_17 - .L_16)
.L_16:
        /*004c*/ 	.word	0x00000000
        /*0050*/ 	.short	0x0000
        /*0052*/ 	.short	0x0000
        /*0054*/ 	.byte	0x00, 0xf5, 0x21, 0x00


	//----- nvinfo : EIATTR_SPARSE_MMA_MASK
	.align		4
.L_17:
        /*0058*/ 	.byte	0x03, 0x50
        /*005a*/ 	.short	0x0000


	//----- nvinfo : EIATTR_MAXREG_COUNT
	.align		4
        /*005c*/ 	.byte	0x03, 0x1b
        /*005e*/ 	.short	0x00ff


	//----- nvinfo : EIATTR_MERCURY_ISA_VERSION
	.align		4
        /*0060*/ 	.byte	0x03, 0x5f
        /*0062*/ 	.short	0x0101


	//----- nvinfo : EIATTR_VRC_CTA_INIT_COUNT
	.align		4
        /*0064*/ 	.byte	0x02, 0x4a
	.zero		1
	.zero		1


	//----- nvinfo : EIATTR_EXIT_INSTR_OFFSETS
	.align		4
        /*0068*/ 	.byte	0x04, 0x1c
        /*006a*/ 	.short	(.L_19 - .L_18)


	//   ....[0]....
.L_18:
        /*006c*/ 	.word	0x00000050


	//   ....[1]....
        /*0070*/ 	.word	0x000000b0


	//   ....[2]....
        /*0074*/ 	.word	0x00000170


	//----- nvinfo : EIATTR_CBANK_PARAM_SIZE
	.align		4
.L_19:
        /*0078*/ 	.byte	0x03, 0x19
        /*007a*/ 	.short	0x0020


	//----- nvinfo : EIATTR_PARAM_CBANK
	.align		4
        /*007c*/ 	.byte	0x04, 0x0a
        /*007e*/ 	.short	(.L_21 - .L_20)
	.align		4
.L_20:
        /*0080*/ 	.word	index@(.nv.constant0._Z11computationPfS_S_ii)
        /*0084*/ 	.short	0x0380
        /*0086*/ 	.short	0x0020


	//----- nvinfo : EIATTR_SW_WAR
	.align		4
.L_21:
        /*0088*/ 	.byte	0x04, 0x36
        /*008a*/ 	.short	(.L_23 - .L_22)
.L_22:
        /*008c*/ 	.word	0x00000008
.L_23:


//--------------------- .nv.callgraph             --------------------------
	.section	.nv.callgraph,"",@"SHT_CUDA_CALLGRAPH"
	.align	4
	.sectionentsize	8
	.align		4
        /*0000*/ 	.word	0x00000000
	.align		4
        /*0004*/ 	.word	0xffffffff
	.align		4
        /*0008*/ 	.word	0x00000000
	.align		4
        /*000c*/ 	.word	0xfffffffe
	.align		4
        /*0010*/ 	.word	0x00000000
	.align		4
        /*0014*/ 	.word	0xfffffffd
	.align		4
        /*0018*/ 	.word	0x00000000
	.align		4
        /*001c*/ 	.word	0xfffffffc


//--------------------- .text._Z11computationPfS_S_ii --------------------------
	.section	.text._Z11computationPfS_S_ii,"ax",@progbits
	.align	128
        .global         _Z11computationPfS_S_ii
        .type           _Z11computationPfS_S_ii,@function
        .size           _Z11computationPfS_S_ii,(.L_x_1 - _Z11computationPfS_S_ii)
        .other          _Z11computationPfS_S_ii,@"STO_CUDA_ENTRY STV_DEFAULT"
_Z11computationPfS_S_ii:
.text._Z11computationPfS_S_ii:
[----:B------:R-:W-:Y:S08]  /*0000*/  LDC R1, c[0x0][0x37c] ;  /* 0x0000df00ff017b82 */ /* 0x000ff00000000800 */
[----:B------:R-:W0:Y:S08]  /*0010*/  S2UR UR4, SR_VIRTUALSMID ;  /* 0x00000000000479c3 */ /* 0x000e300000004300 */
[----:B------:R-:W0:Y:S02]  /*0020*/  LDC.64 R2, c[0x0][0x398] ;  /* 0x0000e600ff027b82 */ /* 0x000e240000000a00 */
[----:B0-----:R-:W-:-:S04]  /*0030*/  ISETP.LT.AND P0, PT, R3, UR4, PT ;  /* 0x0000000403007c0c */ /* 0x001fc8000bf01270 */
[----:B------:R-:W-:-:S13]  /*0040*/  ISETP.GT.OR P0, PT, R2, UR4, P0 ;  /* 0x0000000402007c0c */ /* 0x000fda0008704670 */
[----:B------:R-:W-:Y:S05]  /*0050*/  @P0 EXIT ;  /* 0x000000000000094d */ /* 0x000fea0003800000 */
[----:B------:R-:W0:Y:S01]  /*0060*/  S2R R0, SR_TID.X ;  /* 0x0000000000007919 */ /* 0x000e220000002100 */
[----:B------:R-:W0:Y:S08]  /*0070*/  S2UR UR4, SR_CTAID.X ;  /* 0x00000000000479c3 */ /* 0x000e300000002500 */
[----:B------:R-:W0:Y:S02]  /*0080*/  LDC R9, c[0x0][0x360] ;  /* 0x0000d800ff097b82 */ /* 0x000e240000000800 */
[----:B0-----:R-:W-:-:S05]  /*0090*/  IMAD R9, R9, UR4, R0 ;  /* 0x0000000409097c24 */ /* 0x001fca000f8e0200 */
[----:B------:R-:W-:-:S13]  /*00a0*/  ISETP.GT.AND P0, PT, R9, 0x7ffff, PT ;  /* 0x0007ffff0900780c */ /* 0x000fda0003f04270 */
[----:B------:R-:W-:Y:S05]  /*00b0*/  @P0 EXIT ;  /* 0x000000000000094d */ /* 0x000fea0003800000 */
[----:B------:R-:W0:Y:S01]  /*00c0*/  LDC.64 R2, c[0x0][0x380] ;  /* 0x0000e000ff027b82 */ /* 0x000e220000000a00 */
[----:B------:R-:W1:Y:S07]  /*00d0*/  LDCU.64 UR4, c[0x0][0x358] ;  /* 0x00006b00ff0477ac */ /* 0x000e6e0008000a00 */
[----:B------:R-:W2:Y:S08]  /*00e0*/  LDC.64 R4, c[0x0][0x388] ;  /* 0x0000e200ff047b82 */ /* 0x000eb00000000a00 */
[----:B------:R-:W3:Y:S01]  /*00f0*/  LDC.64 R6, c[0x0][0x390] ;  /* 0x0000e400ff067b82 */ /* 0x000ee20000000a00 */
[----:B0-----:R-:W-:-:S06]  /*0100*/  IMAD.WIDE R2, R9, 0x4, R2 ;  /* 0x0000000409027825 */ /* 0x001fcc00078e0202 */
[----:B-1----:R-:W4:Y:S01]  /*0110*/  LDG.E R2, desc[UR4][R2.64] ;  /* 0x0000000402027981 */ /* 0x002f22000c1e1900 */
[----:B--2---:R-:W-:-:S06]  /*0120*/  IMAD.WIDE R4, R9, 0x4, R4 ;  /* 0x0000000409047825 */ /* 0x004fcc00078e0204 */
[----:B------:R-:W4:Y:S01]  /*0130*/  LDG.E R5, desc[UR4][R4.64] ;  /* 0x0000000404057981 */ /* 0x000f22000c1e1900 */
[----:B---3--:R-:W-:-:S04]  /*0140*/  IMAD.WIDE R6, R9, 0x4, R6 ;  /* 0x0000000409067825 */ /* 0x008fc800078e0206 */
[----:B----4-:R-:W-:-:S05]  /*0150*/  FADD R9, R2, R5 ;  /* 0x0000000502097221 */ /* 0x010fca0000000000 */
[----:B------:R-:W-:Y:S01]  /*0160*/  STG.E desc[UR4][R6.64], R9 ;  /* 0x0000000906007986 */ /* 0x000fe2000c101904 */
[----:B------:R-:W-:Y:S05]  /*0170*/  EXIT ;  /* 0x000000000000794d */ /* 0x000fea0003800000 */
.L_x_0:
[----:B------:R-:W-:-:S00]  /*0180*/  BRA `(.L_x_0) ;  /* 0xfffffffc00fc7947 */ /* 0x000fc0000383ffff */
[----:B------:R-:W-:-:S00]  /*0190*/  NOP ;  /* 0x0000000000007918 */ /* 0x000fc00000000000 */
        /* <DEDUP_REMOVED lines=14> */
.L_x_1:


//--------------------- .nv.shared.reserved.0     --------------------------
	.section	.nv.shared.reserved.0,"aw",@nobits
	.weak		__nv_reservedSMEM_offset_0_alias
	.size		__nv_reservedSMEM_offset_0_alias, 0, 64
	.other		__nv_reservedSMEM_offset_0_alias,@"STO_CUDA_RESERVED_SHARED STV_DEFAULT"
__nv_reservedSMEM_offset_0_alias:
	.zero		0
	.zero		64


//--------------------- .nv.constant0._Z11computationPfS_S_ii --------------------------
	.section	.nv.constant0._Z11computationPfS_S_ii,"a",@progbits
	.sectionflags	@""
	.align	4
.nv.constant0._Z11computationPfS_S_ii:
	.zero		928


//--------------------- SYMBOLS --------------------------

	.type		.nv.reservedSmem.offset0,@object
	.size		.nv.reservedSmem.offset0,0x4
